//
// Generated by NVIDIA NVVM Compiler
//
// Compiler Build ID: CL-36424714
// Cuda compilation tools, release 13.0, V13.0.88
// Based on NVVM 20.0.0
//

.version 9.0
.target sm_100
.address_size 64

	// .globl	_Z16block_prefix_maxPKiPii
.extern .shared .align 16 .b8 sdata[];

.visible .entry _Z16block_prefix_maxPKiPii(
	.param .u64 .ptr .align 1 _Z16block_prefix_maxPKiPii_param_0,
	.param .u64 .ptr .align 1 _Z16block_prefix_maxPKiPii_param_1,
	.param .u32 _Z16block_prefix_maxPKiPii_param_2
)
{
	.reg .pred 	%p<6>;
	.reg .b32 	%r<27>;
	.reg .b64 	%rd<9>;

	ld.param.u64 	%rd1, [_Z16block_prefix_maxPKiPii_param_0];
	ld.param.u64 	%rd2, [_Z16block_prefix_maxPKiPii_param_1];
	ld.param.u32 	%r12, [_Z16block_prefix_maxPKiPii_param_2];
	mov.u32 	%r1, %tid.x;
	mov.u32 	%r14, %ctaid.x;
	mov.u32 	%r2, %ntid.x;
	mad.lo.s32 	%r3, %r14, %r2, %r1;
	setp.ge.s32 	%p1, %r3, %r12;
	mov.b32 	%r24, -2147483648;
	@%p1 bra 	$L__BB0_2;
	cvta.to.global.u64 	%rd3, %rd1;
	mul.wide.s32 	%rd4, %r3, 4;
	add.s64 	%rd5, %rd3, %rd4;
	ld.global.nc.u32 	%r24, [%rd5];
$L__BB0_2:
	shl.b32 	%r15, %r1, 2;
	mov.u32 	%r16, sdata;
	add.s32 	%r6, %r16, %r15;
	st.shared.u32 	[%r6], %r24;
	bar.sync 	0;
	setp.lt.u32 	%p2, %r2, 2;
	@%p2 bra 	$L__BB0_7;
	mov.b32 	%r25, 1;
$L__BB0_4:
	ld.shared.u32 	%r26, [%r6];
	setp.lt.u32 	%p3, %r1, %r25;
	@%p3 bra 	$L__BB0_6;
	sub.s32 	%r18, %r1, %r25;
	shl.b32 	%r19, %r18, 2;
	add.s32 	%r21, %r16, %r19;
	ld.shared.u32 	%r22, [%r21];
	max.s32 	%r26, %r22, %r26;
$L__BB0_6:
	bar.sync 	0;
	st.shared.u32 	[%r6], %r26;
	bar.sync 	0;
	shl.b32 	%r25, %r25, 1;
	setp.lt.u32 	%p4, %r25, %r2;
	@%p4 bra 	$L__BB0_4;
$L__BB0_7:
	setp.ge.s32 	%p5, %r3, %r12;
	@%p5 bra 	$L__BB0_9;
	ld.shared.u32 	%r23, [%r6];
	cvta.to.global.u64 	%rd6, %rd2;
	mul.wide.u32 	%rd7, %r1, 4;
	add.s64 	%rd8, %rd6, %rd7;
	st.global.u32 	[%rd8], %r23;
$L__BB0_9:
	ret;

}
	// .globl	_Z17collect_block_maxPKiPii
.visible .entry _Z17collect_block_maxPKiPii(
	.param .u64 .ptr .align 1 _Z17collect_block_maxPKiPii_param_0,
	.param .u64 .ptr .align 1 _Z17collect_block_maxPKiPii_param_1,
	.param .u32 _Z17collect_block_maxPKiPii_param_2
)
{
	.reg .pred 	%p<2>;
	.reg .b32 	%r<9>;
	.reg .b64 	%rd<9>;

	ld.param.u64 	%rd1, [_Z17collect_block_maxPKiPii_param_0];
	ld.param.u64 	%rd2, [_Z17collect_block_maxPKiPii_param_1];
	ld.param.u32 	%r1, [_Z17collect_block_maxPKiPii_param_2];
	mov.u32 	%r2, %ctaid.x;
	mov.u32 	%r3, %ntid.x;
	mad.lo.s32 	%r4, %r3, %r2, %r3;
	add.s32 	%r5, %r4, -1;
	setp.lt.s32 	%p1, %r5, %r1;
	add.s32 	%r6, %r1, -1;
	selp.b32 	%r7, %r5, %r6, %p1;
	cvta.to.global.u64 	%rd3, %rd1;
	cvta.to.global.u64 	%rd4, %rd2;
	mul.wide.s32 	%rd5, %r7, 4;
	add.s64 	%rd6, %rd3, %rd5;
	ld.global.u32 	%r8, [%rd6];
	mul.wide.u32 	%rd7, %r2, 4;
	add.s64 	%rd8, %rd4, %rd7;
	st.global.u32 	[%rd8], %r8;
	ret;

}
	// .globl	_Z16add_block_prefixPKiPii
.visible .entry _Z16add_block_prefixPKiPii(
	.param .u64 .ptr .align 1 _Z16add_block_prefixPKiPii_param_0,
	.param .u64 .ptr .align 1 _Z16add_block_prefixPKiPii_param_1,
	.param .u32 _Z16add_block_prefixPKiPii_param_2
)
{
	.reg .pred 	%p<2>;
	.reg .b32 	%r<10>;
	.reg .b64 	%rd<9>;

	ld.param.u64 	%rd1, [_Z16add_block_prefixPKiPii_param_0];
	ld.param.u64 	%rd2, [_Z16add_block_prefixPKiPii_param_1];
	ld.param.u32 	%r3, [_Z16add_block_prefixPKiPii_param_2];
	mov.u32 	%r1, %ctaid.x;
	mov.u32 	%r4, %ntid.x;
	mov.u32 	%r5, %tid.x;
	mad.lo.s32 	%r2, %r1, %r4, %r5;
	setp.ge.s32 	%p1, %r2, %r3;
	@%p1 bra 	$L__BB2_2;
	cvta.to.global.u64 	%rd3, %rd2;
	cvta.to.global.u64 	%rd4, %rd1;
	mul.wide.s32 	%rd5, %r2, 4;
	add.s64 	%rd6, %rd3, %rd5;
	ld.global.u32 	%r6, [%rd6];
	add.s32 	%r7, %r1, -1;
	mul.wide.u32 	%rd7, %r7, 4;
	add.s64 	%rd8, %rd4, %rd7;
	ld.global.u32 	%r8, [%rd8];
	max.s32 	%r9, %r6, %r8;
	st.global.u32 	[%rd6], %r9;
$L__BB2_2:
	ret;

}


// ===== COMPILED SASS (sm_100) =====

	.target	sm_100

	.elftype	@"ET_EXEC"


//--------------------- .note.nv.tkinfo           --------------------------
	.section	.note.nv.tkinfo,"",@"SHT_NOTE"
	.sectionflags	@"SHF_NOTE_NV_TKINFO"
	.tkinfo
        /*0018*/ 	.word	0x00000002
        /*0030*/ 	.string	""
        /*0030*/ 	.string	"ptxas"
        /*0030*/ 	.string	"Cuda compilation tools, release 13.0, V13.0.88"
        /*0030*/ 	.string	"Build cuda_13.0.r13.0/compiler.36424714_0"
        /*0030*/ 	.string	"-arch sm_100 -m 64 "



//--------------------- .note.nv.cuinfo           --------------------------
	.section	.note.nv.cuinfo,"",@"SHT_NOTE"
	.sectionflags	@"SHF_NOTE_NV_CUINFO"
        /*0018*/ 	.short	0x0002
        /*001a*/ 	.short	0x0064
        /*001c*/ 	.short	0x0082
	.zero		2


//--------------------- .nv.info                  --------------------------
	.section	.nv.info,"",@"SHT_CUDA_INFO"
	.align	4


	//----- nvinfo : EIATTR_REGCOUNT
	.align		4
        /*0000*/ 	.byte	0x04, 0x2f
        /*0002*/ 	.short	(.L_1 - .L_0)
	.align		4
.L_0:
        /*0004*/ 	.word	index@(_Z16block_prefix_maxPKiPii)
        /*0008*/ 	.word	0x0000000c


	//----- nvinfo : EIATTR_FRAME_SIZE
	.align		4
.L_1:
        /*000c*/ 	.byte	0x04, 0x11
        /*000e*/ 	.short	(.L_3 - .L_2)
	.align		4
.L_2:
        /*0010*/ 	.word	index@(_Z16block_prefix_maxPKiPii)
        /*0014*/ 	.word	0x00000000


	//----- nvinfo : EIATTR_REGCOUNT
	.align		4
.L_3:
        /*0018*/ 	.byte	0x04, 0x2f
        /*001a*/ 	.short	(.L_5 - .L_4)
	.align		4
.L_4:
        /*001c*/ 	.word	index@(_Z17collect_block_maxPKiPii)
        /*0020*/ 	.word	0x0000000a


	//----- nvinfo : EIATTR_FRAME_SIZE
	.align		4
.L_5:
        /*0024*/ 	.byte	0x04, 0x11
        /*0026*/ 	.short	(.L_7 - .L_6)
	.align		4
.L_6:
        /*0028*/ 	.word	index@(_Z17collect_block_maxPKiPii)
        /*002c*/ 	.word	0x00000000


	//----- nvinfo : EIATTR_REGCOUNT
	.align		4
.L_7:
        /*0030*/ 	.byte	0x04, 0x2f
        /*0032*/ 	.short	(.L_9 - .L_8)
	.align		4
.L_8:
        /*0034*/ 	.word	index@(_Z16add_block_prefixPKiPii)
        /*0038*/ 	.word	0x0000000c


	//----- nvinfo : EIATTR_FRAME_SIZE
	.align		4
.L_9:
        /*003c*/ 	.byte	0x04, 0x11
        /*003e*/ 	.short	(.L_11 - .L_10)
	.align		4
.L_10:
        /*0040*/ 	.word	index@(_Z16add_block_prefixPKiPii)
        /*0044*/ 	.word	0x00000000


	//----- nvinfo : EIATTR_MIN_STACK_SIZE
	.align		4
.L_11:
        /*0048*/ 	.byte	0x04, 0x12
        /*004a*/ 	.short	(.L_13 - .L_12)
	.align		4
.L_12:
        /*004c*/ 	.word	index@(_Z16add_block_prefixPKiPii)
        /*0050*/ 	.word	0x00000000


	//----- nvinfo : EIATTR_MIN_STACK_SIZE
	.align		4
.L_13:
        /*0054*/ 	.byte	0x04, 0x12
        /*0056*/ 	.short	(.L_15 - .L_14)
	.align		4
.L_14:
        /*0058*/ 	.word	index@(_Z17collect_block_maxPKiPii)
        /*005c*/ 	.word	0x00000000


	//----- nvinfo : EIATTR_MIN_STACK_SIZE
	.align		4
.L_15:
        /*0060*/ 	.byte	0x04, 0x12
        /*0062*/ 	.short	(.L_17 - .L_16)
	.align		4
.L_16:
        /*0064*/ 	.word	index@(_Z16block_prefix_maxPKiPii)
        /*0068*/ 	.word	0x00000000
.L_17:


//--------------------- .nv.compat                --------------------------
	.section	.nv.compat,"",@"SHT_CUDA_COMPAT_INFO"
	.align	4
        /*0000*/ 	.byte	0x02, 0x09, 0x00, 0x00, 0x02, 0x02, 0x01, 0x00, 0x02, 0x05, 0x05, 0x00, 0x03, 0x07, 0x01, 0x01
        /*0010*/ 	.byte	0x02, 0x03, 0x00, 0x00, 0x02, 0x06, 0x01, 0x00, 0x04, 0x0b, 0x08, 0x00, 0x09, 0x00, 0x00, 0x00
        /*0020*/ 	.byte	0x00, 0x00, 0x00, 0x00


//--------------------- .nv.info._Z16add_block_prefixPKiPii --------------------------
	.section	.nv.info._Z16add_block_prefixPKiPii,"",@"SHT_CUDA_INFO"
	.sectionflags	@""
	.align	4


	//----- nvinfo : EIATTR_CUDA_API_VERSION
	.align		4
        /*0000*/ 	.byte	0x04, 0x37
        /*0002*/ 	.short	(.L_19 - .L_18)
.L_18:
        /*0004*/ 	.word	0x00000082


	//----- nvinfo : EIATTR_KPARAM_INFO
	.align		4
.L_19:
        /*0008*/ 	.byte	0x04, 0x17
        /*000a*/ 	.short	(.L_21 - .L_20)
.L_20:
        /*000c*/ 	.word	0x00000000
        /*0010*/ 	.short	0x0002
        /*0012*/ 	.short	0x0010
        /*0014*/ 	.byte	0x00, 0xf0, 0x11, 0x00


	//----- nvinfo : EIATTR_KPARAM_INFO
	.align		4
.L_21:
        /*0018*/ 	.byte	0x04, 0x17
        /*001a*/ 	.short	(.L_23 - .L_22)
.L_22:
        /*001c*/ 	.word	0x00000000
        /*0020*/ 	.short	0x0001
        /*0022*/ 	.short	0x0008
        /*0024*/ 	.byte	0x00, 0xf5, 0x21, 0x00


	//----- nvinfo : EIATTR_KPARAM_INFO
	.align		4
.L_23:
        /*0028*/ 	.byte	0x04, 0x17
        /*002a*/ 	.short	(.L_25 - .L_24)
.L_24:
        /*002c*/ 	.word	0x00000000
        /*0030*/ 	.short	0x0000
        /*0032*/ 	.short	0x0000
        /*0034*/ 	.byte	0x00, 0xf5, 0x21, 0x00


	//----- nvinfo : EIATTR_SPARSE_MMA_MASK
	.align		4
.L_25:
        /*0038*/ 	.byte	0x03, 0x50
        /*003a*/ 	.short	0x0000


	//----- nvinfo : EIATTR_MAXREG_COUNT
	.align		4
        /*003c*/ 	.byte	0x03, 0x1b
        /*003e*/ 	.short	0x00ff


	//----- nvinfo : EIATTR_MERCURY_ISA_VERSION
	.align		4
        /*0040*/ 	.byte	0x03, 0x5f
        /*0042*/ 	.short	0x0101


	//----- nvinfo : EIATTR_VRC_CTA_INIT_COUNT
	.align		4
        /*0044*/ 	.byte	0x02, 0x4a
	.zero		1
	.zero		1


	//----- nvinfo : EIATTR_EXIT_INSTR_OFFSETS
	.align		4
        /*0048*/ 	.byte	0x04, 0x1c
        /*004a*/ 	.short	(.L_27 - .L_26)


	//   ....[0]....
.L_26:
        /*004c*/ 	.word	0x00000070


	//   ....[1]....
        /*0050*/ 	.word	0x00000120


	//----- nvinfo : EIATTR_CBANK_PARAM_SIZE
	.align		4
.L_27:
        /*0054*/ 	.byte	0x03, 0x19
        /*0056*/ 	.short	0x0014


	//----- nvinfo : EIATTR_PARAM_CBANK
	.align		4
        /*0058*/ 	.byte	0x04, 0x0a
        /*005a*/ 	.short	(.L_29 - .L_28)
	.align		4
.L_28:
        /*005c*/ 	.word	index@(.nv.constant0._Z16add_block_prefixPKiPii)
        /*0060*/ 	.short	0x0380
        /*0062*/ 	.short	0x0014


	//----- nvinfo : EIATTR_SW_WAR
	.align		4
.L_29:
        /*0064*/ 	.byte	0x04, 0x36
        /*0066*/ 	.short	(.L_31 - .L_30)
.L_30:
        /*0068*/ 	.word	0x00000008
.L_31:


//--------------------- .nv.info._Z17collect_block_maxPKiPii --------------------------
	.section	.nv.info._Z17collect_block_maxPKiPii,"",@"SHT_CUDA_INFO"
	.sectionflags	@""
	.align	4


	//----- nvinfo : EIATTR_CUDA_API_VERSION
	.align		4
        /*0000*/ 	.byte	0x04, 0x37
        /*0002*/ 	.short	(.L_33 - .L_32)
.L_32:
        /*0004*/ 	.word	0x00000082


	//----- nvinfo : EIATTR_KPARAM_INFO
	.align		4
.L_33:
        /*0008*/ 	.byte	0x04, 0x17
        /*000a*/ 	.short	(.L_35 - .L_34)
.L_34:
        /*000c*/ 	.word	0x00000000
        /*0010*/ 	.short	0x0002
        /*0012*/ 	.short	0x0010
        /*0014*/ 	.byte	0x00, 0xf0, 0x11, 0x00


	//----- nvinfo : EIATTR_KPARAM_INFO
	.align		4
.L_35:
        /*0018*/ 	.byte	0x04, 0x17
        /*001a*/ 	.short	(.L_37 - .L_36)
.L_36:
        /*001c*/ 	.word	0x00000000
        /*0020*/ 	.short	0x0001
        /*0022*/ 	.short	0x0008
        /*0024*/ 	.byte	0x00, 0xf5, 0x21, 0x00


	//----- nvinfo : EIATTR_KPARAM_INFO
	.align		4
.L_37:
        /*0028*/ 	.byte	0x04, 0x17
        /*002a*/ 	.short	(.L_39 - .L_38)
.L_38:
        /*002c*/ 	.word	0x00000000
        /*0030*/ 	.short	0x0000
        /*0032*/ 	.short	0x0000
        /*0034*/ 	.byte	0x00, 0xf5, 0x21, 0x00


	//----- nvinfo : EIATTR_SPARSE_MMA_MASK
	.align		4
.L_39:
        /*0038*/ 	.byte	0x03, 0x50
        /*003a*/ 	.short	0x0000


	//----- nvinfo : EIATTR_MAXREG_COUNT
	.align		4
        /*003c*/ 	.byte	0x03, 0x1b
        /*003e*/ 	.short	0x00ff


	//----- nvinfo : EIATTR_MERCURY_ISA_VERSION
	.align		4
        /*0040*/ 	.byte	0x03, 0x5f
        /*0042*/ 	.short	0x0101


	//----- nvinfo : EIATTR_VRC_CTA_INIT_COUNT
	.align		4
        /*0044*/ 	.byte	0x02, 0x4a
	.zero		1
	.zero		1


	//----- nvinfo : EIATTR_EXIT_INSTR_OFFSETS
	.align		4
        /*0048*/ 	.byte	0x04, 0x1c
        /*004a*/ 	.short	(.L_41 - .L_40)


	//   ....[0]....
.L_40:
        /*004c*/ 	.word	0x000000f0


	//----- nvinfo : EIATTR_CBANK_PARAM_SIZE
	.align		4
.L_41:
        /*0050*/ 	.byte	0x03, 0x19
        /*0052*/ 	.short	0x0014


	//----- nvinfo : EIATTR_PARAM_CBANK
	.align		4
        /*0054*/ 	.byte	0x04, 0x0a
        /*0056*/ 	.short	(.L_43 - .L_42)
	.align		4
.L_42:
        /*0058*/ 	.word	index@(.nv.constant0._Z17collect_block_maxPKiPii)
        /*005c*/ 	.short	0x0380
        /*005e*/ 	.short	0x0014


	//----- nvinfo : EIATTR_SW_WAR
	.align		4
.L_43:
        /*0060*/ 	.byte	0x04, 0x36
        /*0062*/ 	.short	(.L_45 - .L_44)
.L_44:
        /*0064*/ 	.word	0x00000008
.L_45:


//--------------------- .nv.info._Z16block_prefix_maxPKiPii --------------------------
	.section	.nv.info._Z16block_prefix_maxPKiPii,"",@"SHT_CUDA_INFO"
	.sectionflags	@""
	.align	4


	//----- nvinfo : EIATTR_CUDA_API_VERSION
	.align		4
        /*0000*/ 	.byte	0x04, 0x37
        /*0002*/ 	.short	(.L_47 - .L_46)
.L_46:
        /*0004*/ 	.word	0x00000082


	//----- nvinfo : EIATTR_KPARAM_INFO
	.align		4
.L_47:
        /*0008*/ 	.byte	0x04, 0x17
        /*000a*/ 	.short	(.L_49 - .L_48)
.L_48:
        /*000c*/ 	.word	0x00000000
        /*0010*/ 	.short	0x0002
        /*0012*/ 	.short	0x0010
        /*0014*/ 	.byte	0x00, 0xf0, 0x11, 0x00


	//----- nvinfo : EIATTR_KPARAM_INFO
	.align		4
.L_49:
        /*0018*/ 	.byte	0x04, 0x17
        /*001a*/ 	.short	(.L_51 - .L_50)
.L_50:
        /*001c*/ 	.word	0x00000000
        /*0020*/ 	.short	0x0001
        /*0022*/ 	.short	0x0008
        /*0024*/ 	.byte	0x00, 0xf5, 0x21, 0x00


	//----- nvinfo : EIATTR_KPARAM_INFO
	.align		4
.L_51:
        /*0028*/ 	.byte	0x04, 0x17
        /*002a*/ 	.short	(.L_53 - .L_52)
.L_52:
        /*002c*/ 	.word	0x00000000
        /*0030*/ 	.short	0x0000
        /*0032*/ 	.short	0x0000
        /*0034*/ 	.byte	0x00, 0xf5, 0x21, 0x00


	//----- nvinfo : EIATTR_SPARSE_MMA_MASK
	.align		4
.L_53:
        /*0038*/ 	.byte	0x03, 0x50
        /*003a*/ 	.short	0x0000


	//----- nvinfo : EIATTR_MAXREG_COUNT
	.align		4
        /*003c*/ 	.byte	0x03, 0x1b
        /*003e*/ 	.short	0x00ff


	//----- nvinfo : EIATTR_NUM_BARRIERS
	.align		4
        /*0040*/ 	.byte	0x02, 0x4c
        /*0042*/ 	.byte	0x01
	.zero		1


	//----- nvinfo : EIATTR_MERCURY_ISA_VERSION
	.align		4
        /*0044*/ 	.byte	0x03, 0x5f
        /*0046*/ 	.short	0x0101


	//----- nvinfo : EIATTR_VRC_CTA_INIT_COUNT
	.align		4
        /*0048*/ 	.byte	0x02, 0x4a
	.zero		1
	.zero		1


	//----- nvinfo : EIATTR_EXIT_INSTR_OFFSETS
	.align		4
        /*004c*/ 	.byte	0x04, 0x1c
        /*004e*/ 	.short	(.L_55 - .L_54)


	//   ....[0]....
.L_54:
        /*0050*/ 	.word	0x00000230


	//   ....[1]....
        /*0054*/ 	.word	0x00000280


	//----- nvinfo : EIATTR_CBANK_PARAM_SIZE
	.align		4
.L_55:
        /*0058*/ 	.byte	0x03, 0x19
        /*005a*/ 	.short	0x0014


	//----- nvinfo : EIATTR_PARAM_CBANK
	.align		4
        /*005c*/ 	.byte	0x04, 0x0a
        /*005e*/ 	.short	(.L_57 - .L_56)
	.align		4
.L_56:
        /*0060*/ 	.word	index@(.nv.constant0._Z16block_prefix_maxPKiPii)
        /*0064*/ 	.short	0x0380
        /*0066*/ 	.short	0x0014


	//----- nvinfo : EIATTR_SW_WAR
	.align		4
.L_57:
        /*0068*/ 	.byte	0x04, 0x36
        /*006a*/ 	.short	(.L_59 - .L_58)
.L_58:
        /*006c*/ 	.word	0x00000008
.L_59:


//--------------------- .nv.callgraph             --------------------------
	.section	.nv.callgraph,"",@"SHT_CUDA_CALLGRAPH"
	.align	4
	.sectionentsize	8
	.align		4
        /*0000*/ 	.word	0x00000000
	.align		4
        /*0004*/ 	.word	0xffffffff
	.align		4
        /*0008*/ 	.word	0x00000000
	.align		4
        /*000c*/ 	.word	0xfffffffe
	.align		4
        /*0010*/ 	.word	0x00000000
	.align		4
        /*0014*/ 	.word	0xfffffffd
	.align		4
        /*0018*/ 	.word	0x00000000
	.align		4
        /*001c*/ 	.word	0xfffffffc


//--------------------- .text._Z16add_block_prefixPKiPii --------------------------
	.section	.text._Z16add_block_prefixPKiPii,"ax",@progbits
	.align	128
        .global         _Z16add_block_prefixPKiPii
        .type           _Z16add_block_prefixPKiPii,@function
        .size           _Z16add_block_prefixPKiPii,(.L_x_5 - _Z16add_block_prefixPKiPii)
        .other          _Z16add_block_prefixPKiPii,@"STO_CUDA_ENTRY STV_DEFAULT"
_Z16add_block_prefixPKiPii:
.text._Z16add_block_prefixPKiPii:
[----:B------:R-:W-:Y:S01]  /*0000*/  LDC R1, c[0x0][0x37c] ;  /* 0x0000df00ff017b82 */ /* 0x000fe20000000800 */
[----:B------:R-:W0:Y:S01]  /*0010*/  S2R R9, SR_CTAID.X ;  /* 0x0000000000097919 */ /* 0x000e220000002500 */
[----:B------:R-:W0:Y:S01]  /*0020*/  LDCU UR4, c[0x0][0x360] ;  /* 0x00006c00ff0477ac */ /* 0x000e220008000800 */
[----:B------:R-:W0:Y:S01]  /*0030*/  S2R R0, SR_TID.X ;  /* 0x0000000000007919 */ /* 0x000e220000002100 */
[----:B------:R-:W1:Y:S01]  /*0040*/  LDCU UR5, c[0x0][0x390] ;  /* 0x00007200ff0577ac */ /* 0x000e620008000800 */
[----:B0-----:R-:W-:-:S05]  /*0050*/  IMAD R7, R9, UR4, R0 ;  /* 0x0000000409077c24 */ /* 0x001fca000f8e0200 */
[----:B-1----:R-:W-:-:S13]  /*0060*/  ISETP.GE.AND P0, PT, R7, UR5, PT ;  /* 0x0000000507007c0c */ /* 0x002fda000bf06270 */
[----:B------:R-:W-:Y:S05]  /*0070*/  @P0 EXIT ;  /* 0x000000000000094d */ /* 0x000fea0003800000 */
[----:B------:R-:W0:Y:S01]  /*0080*/  LDC.64 R4, c[0x0][0x380] ;  /* 0x0000e000ff047b82 */ /* 0x000e220000000a00 */
[----:B------:R-:W1:Y:S01]  /*0090*/  LDCU.64 UR4, c[0x0][0x358] ;  /* 0x00006b00ff0477ac */ /* 0x000e620008000a00 */
[----:B------:R-:W-:-:S06]  /*00a0*/  IADD3 R9, PT, PT, R9, -0x1, RZ ;  /* 0xffffffff09097810 */ /* 0x000fcc0007ffe0ff */
[----:B------:R-:W2:Y:S01]  /*00b0*/  LDC.64 R2, c[0x0][0x388] ;  /* 0x0000e200ff027b82 */ /* 0x000ea20000000a00 */
[----:B0-----:R-:W-:-:S06]  /*00c0*/  IMAD.WIDE.U32 R4, R9, 0x4, R4 ;  /* 0x0000000409047825 */ /* 0x001fcc00078e0004 */
[----:B-1----:R-:W3:Y:S01]  /*00d0*/  LDG.E R5, desc[UR4][R4.64] ;  /* 0x0000000404057981 */ /* 0x002ee2000c1e1900 */
[----:B--2---:R-:W-:-:S05]  /*00e0*/  IMAD.WIDE R2, R7, 0x4, R2 ;  /* 0x0000000407027825 */ /* 0x004fca00078e0202 */
[----:B------:R-:W3:Y:S02]  /*00f0*/  LDG.E R0, desc[UR4][R2.64] ;  /* 0x0000000402007981 */ /* 0x000ee4000c1e1900 */
[----:B---3--:R-:W-:-:S05]  /*0100*/  VIMNMX R7, PT, PT, R0, R5, !PT ;  /* 0x0000000500077248 */ /* 0x008fca0007fe0100 */
[----:B------:R-:W-:Y:S01]  /*0110*/  STG.E desc[UR4][R2.64], R7 ;  /* 0x0000000702007986 */ /* 0x000fe2000c101904 */
[----:B------:R-:W-:Y:S05]  /*0120*/  EXIT ;  /* 0x000000000000794d */ /* 0x000fea0003800000 */
.L_x_0:
[----:B------:R-:W-:-:S00]  /*0130*/  BRA `(.L_x_0) ;  /* 0xfffffffc00fc7947 */ /* 0x000fc0000383ffff */
[----:B------:R-:W-:-:S00]  /*0140*/  NOP ;  /* 0x0000000000007918 */ /* 0x000fc00000000000 */
        /* <DEDUP_REMOVED lines=11> */
.L_x_5:


//--------------------- .text._Z17collect_block_maxPKiPii --------------------------
	.section	.text._Z17collect_block_maxPKiPii,"ax",@progbits
	.align	128
        .global         _Z17collect_block_maxPKiPii
        .type           _Z17collect_block_maxPKiPii,@function
        .size           _Z17collect_block_maxPKiPii,(.L_x_6 - _Z17collect_block_maxPKiPii)
        .other          _Z17collect_block_maxPKiPii,@"STO_CUDA_ENTRY STV_DEFAULT"
_Z17collect_block_maxPKiPii:
.text._Z17collect_block_maxPKiPii:
[----:B------:R-:W-:Y:S01]  /*0000*/  LDC R1, c[0x0][0x37c] ;  /* 0x0000df00ff017b82 */ /* 0x000fe20000000800 */
[----:B------:R-:W0:Y:S07]  /*0010*/  S2R R7, SR_CTAID.X ;  /* 0x0000000000077919 */ /* 0x000e2e0000002500 */
[----:B------:R-:W0:Y:S01]  /*0020*/  LDC R0, c[0x0][0x360] ;  /* 0x0000d800ff007b82 */ /* 0x000e220000000800 */
[----:B------:R-:W1:Y:S07]  /*0030*/  LDCU.64 UR4, c[0x0][0x358] ;  /* 0x00006b00ff0477ac */ /* 0x000e6e0008000a00 */
[----:B------:R-:W2:Y:S08]  /*0040*/  LDC R4, c[0x0][0x390] ;  /* 0x0000e400ff047b82 */ /* 0x000eb00000000800 */
[----:B------:R-:W3:Y:S01]  /*0050*/  LDC.64 R2, c[0x0][0x380] ;  /* 0x0000e000ff027b82 */ /* 0x000ee20000000a00 */
[----:B0-----:R-:W-:-:S05]  /*0060*/  IMAD R0, R7, R0, R0 ;  /* 0x0000000007007224 */ /* 0x001fca00078e0200 */
[----:B------:R-:W-:-:S04]  /*0070*/  IADD3 R5, PT, PT, R0, -0x1, RZ ;  /* 0xffffffff00057810 */ /* 0x000fc80007ffe0ff */
[----:B--2---:R-:W-:-:S13]  /*0080*/  ISETP.GE.AND P0, PT, R5, R4, PT ;  /* 0x000000040500720c */ /* 0x004fda0003f06270 */
[----:B------:R-:W-:-:S05]  /*0090*/  @P0 IADD3 R5, PT, PT, R4, -0x1, RZ ;  /* 0xffffffff04050810 */ /* 0x000fca0007ffe0ff */
[----:B---3--:R-:W-:Y:S02]  /*00a0*/  IMAD.WIDE R2, R5, 0x4, R2 ;  /* 0x0000000405027825 */ /* 0x008fe400078e0202 */
[----:B------:R-:W0:Y:S04]  /*00b0*/  LDC.64 R4, c[0x0][0x388] ;  /* 0x0000e200ff047b82 */ /* 0x000e280000000a00 */
[----:B-1----:R-:W2:Y:S01]  /*00c0*/  LDG.E R3, desc[UR4][R2.64] ;  /* 0x0000000402037981 */ /* 0x002ea2000c1e1900 */
[----:B0-----:R-:W-:-:S05]  /*00d0*/  IMAD.WIDE.U32 R4, R7, 0x4, R4 ;  /* 0x0000000407047825 */ /* 0x001fca00078e0004 */
[----:B--2---:R-:W-:Y:S01]  /*00e0*/  STG.E desc[UR4][R4.64], R3 ;  /* 0x0000000304007986 */ /* 0x004fe2000c101904 */
[----:B------:R-:W-:Y:S05]  /*00f0*/  EXIT ;  /* 0x000000000000794d */ /* 0x000fea0003800000 */
.L_x_1:
        /* <DEDUP_REMOVED lines=16> */
.L_x_6:


//--------------------- .text._Z16block_prefix_maxPKiPii --------------------------
	.section	.text._Z16block_prefix_maxPKiPii,"ax",@progbits
	.align	128
        .global         _Z16block_prefix_maxPKiPii
        .type           _Z16block_prefix_maxPKiPii,@function
        .size           _Z16block_prefix_maxPKiPii,(.L_x_7 - _Z16block_prefix_maxPKiPii)
        .other          _Z16block_prefix_maxPKiPii,@"STO_CUDA_ENTRY STV_DEFAULT"
_Z16block_prefix_maxPKiPii:
.text._Z16block_prefix_maxPKiPii:
[----:B------:R-:W-:Y:S01]  /*0000*/  LDC R1, c[0x0][0x37c] ;  /* 0x0000df00ff017b82 */ /* 0x000fe20000000800 */
[----:B------:R-:W0:Y:S07]  /*0010*/  S2R R9, SR_TID.X ;  /* 0x0000000000097919 */ /* 0x000e2e0000002100 */
[----:B------:R-:W0:Y:S01]  /*0020*/  S2UR UR4, SR_CTAID.X ;  /* 0x00000000000479c3 */ /* 0x000e220000002500 */
[----:B------:R-:W1:Y:S01]  /*0030*/  LDCU UR5, c[0x0][0x390] ;  /* 0x00007200ff0577ac */ /* 0x000e620008000800 */
[----:B------:R-:W-:Y:S01]  /*0040*/  IMAD.MOV.U32 R0, RZ, RZ, -0x80000000 ;  /* 0x80000000ff007424 */ /* 0x000fe200078e00ff */
[----:B------:R-:W2:Y:S05]  /*0050*/  LDCU.64 UR6, c[0x0][0x358] ;  /* 0x00006b00ff0677ac */ /* 0x000eaa0008000a00 */
[----:B------:R-:W0:Y:S02]  /*0060*/  LDC R4, c[0x0][0x360] ;  /* 0x0000d800ff047b82 */ /* 0x000e240000000800 */
[----:B0-----:R-:W-:-:S05]  /*0070*/  IMAD R5, R4, UR4, R9 ;  /* 0x0000000404057c24 */ /* 0x001fca000f8e0209 */
[----:B-1----:R-:W-:-:S13]  /*0080*/  ISETP.GE.AND P0, PT, R5, UR5, PT ;  /* 0x0000000505007c0c */ /* 0x002fda000bf06270 */
[----:B------:R-:W0:Y:S02]  /*0090*/  @!P0 LDC.64 R2, c[0x0][0x380] ;  /* 0x0000e000ff028b82 */ /* 0x000e240000000a00 */
[----:B0-----:R-:W-:-:S05]  /*00a0*/  @!P0 IMAD.WIDE R2, R5, 0x4, R2 ;  /* 0x0000000405028825 */ /* 0x001fca00078e0202 */
[----:B--2---:R-:W2:Y:S01]  /*00b0*/  @!P0 LDG.E.CONSTANT R0, desc[UR6][R2.64] ;  /* 0x0000000602008981 */ /* 0x004ea2000c1e9900 */
[----:B------:R-:W0:Y:S01]  /*00c0*/  S2UR UR5, SR_CgaCtaId ;  /* 0x00000000000579c3 */ /* 0x000e220000008800 */
[----:B------:R-:W-:Y:S01]  /*00d0*/  UMOV UR4, 0x400 ;  /* 0x0000040000047882 */ /* 0x000fe20000000000 */
[----:B------:R-:W-:Y:S01]  /*00e0*/  ISETP.GE.U32.AND P0, PT, R4, 0x2, PT ;  /* 0x000000020400780c */ /* 0x000fe20003f06070 */
[----:B0-----:R-:W-:-:S06]  /*00f0*/  ULEA UR4, UR5, UR4, 0x18 ;  /* 0x0000000405047291 */ /* 0x001fcc000f8ec0ff */
[----:B------:R-:W-:-:S05]  /*0100*/  LEA R7, R9, UR4, 0x2 ;  /* 0x0000000409077c11 */ /* 0x000fca000f8e10ff */
[----:B--2---:R0:W-:Y:S01]  /*0110*/  STS [R7], R0 ;  /* 0x0000000007007388 */ /* 0x0041e20000000800 */
[----:B------:R-:W-:Y:S06]  /*0120*/  BAR.SYNC.DEFER_BLOCKING 0x0 ;  /* 0x0000000000007b1d */ /* 0x000fec0000010000 */
[----:B------:R-:W-:Y:S05]  /*0130*/  @!P0 BRA `(.L_x_2) ;  /* 0x0000000000348947 */ /* 0x000fea0003800000 */
[----:B------:R-:W-:-:S05]  /*0140*/  UMOV UR5, 0x1 ;  /* 0x0000000100057882 */ /* 0x000fca0000000000 */
.L_x_3:
[----:B------:R-:W-:-:S13]  /*0150*/  ISETP.GE.U32.AND P0, PT, R9, UR5, PT ;  /* 0x0000000509007c0c */ /* 0x000fda000bf06070 */
[----:B0-----:R-:W-:Y:S01]  /*0160*/  @P0 VIADD R0, R9, -UR5 ;  /* 0x8000000509000c36 */ /* 0x001fe20008000000 */
[----:B------:R-:W-:-:S04]  /*0170*/  USHF.L.U32 UR5, UR5, 0x1, URZ ;  /* 0x0000000105057899 */ /* 0x000fc800080006ff */
[----:B------:R-:W-:Y:S02]  /*0180*/  @P0 LEA R2, R0, UR4, 0x2 ;  /* 0x0000000400020c11 */ /* 0x000fe4000f8e10ff */
[----:B------:R-:W-:Y:S04]  /*0190*/  LDS R0, [R7] ;  /* 0x0000000007007984 */ /* 0x000fe80000000800 */
[----:B------:R-:W0:Y:S02]  /*01a0*/  @P0 LDS R3, [R2] ;  /* 0x0000000002030984 */ /* 0x000e240000000800 */
[----:B0-----:R-:W-:Y:S01]  /*01b0*/  @P0 VIMNMX R0, PT, PT, R0, R3, !PT ;  /* 0x0000000300000248 */ /* 0x001fe20007fe0100 */
[----:B------:R-:W-:Y:S01]  /*01c0*/  BAR.SYNC.DEFER_BLOCKING 0x0 ;  /* 0x0000000000007b1d */ /* 0x000fe20000010000 */
[----:B------:R-:W-:-:S05]  /*01d0*/  ISETP.LE.U32.AND P0, PT, R4, UR5, PT ;  /* 0x0000000504007c0c */ /* 0x000fca000bf03070 */
[----:B------:R1:W-:Y:S02]  /*01e0*/  STS [R7], R0 ;  /* 0x0000000007007388 */ /* 0x0003e40000000800 */
[----:B------:R-:W-:Y:S06]  /*01f0*/  BAR.SYNC.DEFER_BLOCKING 0x0 ;  /* 0x0000000000007b1d */ /* 0x000fec0000010000 */
[----:B-1----:R-:W-:Y:S05]  /*0200*/  @!P0 BRA `(.L_x_3) ;  /* 0xfffffffc00d08947 */ /* 0x002fea000383ffff */
.L_x_2:
[----:B------:R-:W1:Y:S02]  /*0210*/  LDCU UR4, c[0x0][0x390] ;  /* 0x00007200ff0477ac */ /* 0x000e640008000800 */
[----:B-1----:R-:W-:-:S13]  /*0220*/  ISETP.GE.AND P0, PT, R5, UR4, PT ;  /* 0x0000000405007c0c */ /* 0x002fda000bf06270 */
[----:B------:R-:W-:Y:S05]  /*0230*/  @P0 EXIT ;  /* 0x000000000000094d */ /* 0x000fea0003800000 */
[----:B0-----:R-:W0:Y:S01]  /*0240*/  LDS R7, [R7] ;  /* 0x0000000007077984 */ /* 0x001e220000000800 */
[----:B------:R-:W1:Y:S02]  /*0250*/  LDC.64 R2, c[0x0][0x388] ;  /* 0x0000e200ff027b82 */ /* 0x000e640000000a00 */
[----:B-1----:R-:W-:-:S05]  /*0260*/  IMAD.WIDE.U32 R2, R9, 0x4, R2 ;  /* 0x0000000409027825 */ /* 0x002fca00078e0002 */
[----:B0-----:R-:W-:Y:S01]  /*0270*/  STG.E desc[UR6][R2.64], R7 ;  /* 0x0000000702007986 */ /* 0x001fe2000c101906 */
[----:B------:R-:W-:Y:S05]  /*0280*/  EXIT ;  /* 0x000000000000794d */ /* 0x000fea0003800000 */
.L_x_4:
        /* <DEDUP_REMOVED lines=15> */
.L_x_7:


//--------------------- .nv.shared._Z16add_block_prefixPKiPii --------------------------
	.section	.nv.shared._Z16add_block_prefixPKiPii,"aw",@nobits
	.sectionflags	@""
	.align	16
	.zero		1024


//--------------------- .nv.shared.reserved.0     --------------------------
	.section	.nv.shared.reserved.0,"aw",@nobits
	.weak		__nv_reservedSMEM_offset_0_alias
	.size		__nv_reservedSMEM_offset_0_alias, 0, 64
	.other		__nv_reservedSMEM_offset_0_alias,@"STO_CUDA_RESERVED_SHARED STV_DEFAULT"
__nv_reservedSMEM_offset_0_alias:
	.zero		0
	.zero		64


//--------------------- .nv.shared._Z17collect_block_maxPKiPii --------------------------
	.section	.nv.shared._Z17collect_block_maxPKiPii,"aw",@nobits
	.sectionflags	@""
	.align	16
	.zero		1024


//--------------------- .nv.shared._Z16block_prefix_maxPKiPii --------------------------
	.section	.nv.shared._Z16block_prefix_maxPKiPii,"aw",@nobits
	.sectionflags	@""
	.align	16
	.zero		1024


//--------------------- .nv.constant0._Z16add_block_prefixPKiPii --------------------------
	.section	.nv.constant0._Z16add_block_prefixPKiPii,"a",@progbits
	.sectionflags	@""
	.align	4
.nv.constant0._Z16add_block_prefixPKiPii:
	.zero		916


//--------------------- .nv.constant0._Z17collect_block_maxPKiPii --------------------------
	.section	.nv.constant0._Z17collect_block_maxPKiPii,"a",@progbits
	.sectionflags	@""
	.align	4
.nv.constant0._Z17collect_block_maxPKiPii:
	.zero		916


//--------------------- .nv.constant0._Z16block_prefix_maxPKiPii --------------------------
	.section	.nv.constant0._Z16block_prefix_maxPKiPii,"a",@progbits
	.sectionflags	@""
	.align	4
.nv.constant0._Z16block_prefix_maxPKiPii:
	.zero		916


//--------------------- SYMBOLS --------------------------

	.type		.nv.reservedSmem.offset0,@object
	.size		.nv.reservedSmem.offset0,0x4
	.type		.nv.reservedSmem.cap,@object
	.size		.nv.reservedSmem.cap,0x4
